//
// Generated by NVIDIA NVVM Compiler
//
// Compiler Build ID: CL-36424714
// Cuda compilation tools, release 13.0, V13.0.88
// Based on NVVM 20.0.0
//

.version 9.0
.target sm_100
.address_size 64

	// .globl	_Z15blockScanKernelPKiPiS1_i
.extern .shared .align 16 .b8 sdata[];

.visible .entry _Z15blockScanKernelPKiPiS1_i(
	.param .u64 .ptr .align 1 _Z15blockScanKernelPKiPiS1_i_param_0,
	.param .u64 .ptr .align 1 _Z15blockScanKernelPKiPiS1_i_param_1,
	.param .u64 .ptr .align 1 _Z15blockScanKernelPKiPiS1_i_param_2,
	.param .u32 _Z15blockScanKernelPKiPiS1_i_param_3
)
{
	.reg .pred 	%p<7>;
	.reg .b32 	%r<30>;
	.reg .b64 	%rd<13>;

	ld.param.u64 	%rd1, [_Z15blockScanKernelPKiPiS1_i_param_0];
	ld.param.u64 	%rd2, [_Z15blockScanKernelPKiPiS1_i_param_1];
	ld.param.u64 	%rd3, [_Z15blockScanKernelPKiPiS1_i_param_2];
	ld.param.u32 	%r12, [_Z15blockScanKernelPKiPiS1_i_param_3];
	mov.u32 	%r1, %tid.x;
	mov.u32 	%r2, %ctaid.x;
	mov.u32 	%r3, %ntid.x;
	mad.lo.s32 	%r4, %r3, %r2, %r1;
	setp.ge.s32 	%p1, %r4, %r12;
	mov.b32 	%r27, 0;
	@%p1 bra 	$L__BB0_2;
	cvta.to.global.u64 	%rd4, %rd1;
	mul.wide.s32 	%rd5, %r4, 4;
	add.s64 	%rd6, %rd4, %rd5;
	ld.global.u32 	%r27, [%rd6];
$L__BB0_2:
	shl.b32 	%r14, %r1, 2;
	mov.u32 	%r15, sdata;
	add.s32 	%r7, %r15, %r14;
	st.shared.u32 	[%r7], %r27;
	bar.sync 	0;
	setp.lt.u32 	%p2, %r3, 2;
	@%p2 bra 	$L__BB0_7;
	mov.b32 	%r28, 1;
$L__BB0_4:
	setp.lt.u32 	%p3, %r1, %r28;
	mov.b32 	%r29, 0;
	@%p3 bra 	$L__BB0_6;
	sub.s32 	%r18, %r1, %r28;
	shl.b32 	%r19, %r18, 2;
	add.s32 	%r21, %r15, %r19;
	ld.shared.u32 	%r29, [%r21];
$L__BB0_6:
	bar.sync 	0;
	ld.shared.u32 	%r22, [%r7];
	add.s32 	%r23, %r22, %r29;
	st.shared.u32 	[%r7], %r23;
	bar.sync 	0;
	shl.b32 	%r28, %r28, 1;
	setp.lt.u32 	%p4, %r28, %r3;
	@%p4 bra 	$L__BB0_4;
$L__BB0_7:
	setp.ge.s32 	%p5, %r4, %r12;
	@%p5 bra 	$L__BB0_9;
	ld.shared.u32 	%r24, [%r7];
	cvta.to.global.u64 	%rd7, %rd2;
	mul.wide.s32 	%rd8, %r4, 4;
	add.s64 	%rd9, %rd7, %rd8;
	st.global.u32 	[%rd9], %r24;
$L__BB0_9:
	add.s32 	%r25, %r3, -1;
	setp.ne.s32 	%p6, %r1, %r25;
	@%p6 bra 	$L__BB0_11;
	ld.shared.u32 	%r26, [%r7];
	cvta.to.global.u64 	%rd10, %rd3;
	mul.wide.u32 	%rd11, %r2, 4;
	add.s64 	%rd12, %rd10, %rd11;
	st.global.u32 	[%rd12], %r26;
$L__BB0_11:
	ret;

}
	// .globl	_Z18blockSumScanKernelPii
.visible .entry _Z18blockSumScanKernelPii(
	.param .u64 .ptr .align 1 _Z18blockSumScanKernelPii_param_0,
	.param .u32 _Z18blockSumScanKernelPii_param_1
)
{
	.reg .pred 	%p<6>;
	.reg .b32 	%r<23>;
	.reg .b64 	%rd<5>;

	ld.param.u64 	%rd2, [_Z18blockSumScanKernelPii_param_0];
	ld.param.u32 	%r7, [_Z18blockSumScanKernelPii_param_1];
	cvta.to.global.u64 	%rd3, %rd2;
	mov.u32 	%r1, %tid.x;
	setp.ge.s32 	%p1, %r1, %r7;
	mul.wide.u32 	%rd4, %r1, 4;
	add.s64 	%rd1, %rd3, %rd4;
	shl.b32 	%r8, %r1, 2;
	mov.u32 	%r9, sdata;
	add.s32 	%r2, %r9, %r8;
	@%p1 bra 	$L__BB1_2;
	ld.global.u32 	%r11, [%rd1];
	st.shared.u32 	[%r2], %r11;
	bra.uni 	$L__BB1_3;
$L__BB1_2:
	mov.b32 	%r10, 0;
	st.shared.u32 	[%r2], %r10;
$L__BB1_3:
	bar.sync 	0;
	setp.lt.s32 	%p2, %r7, 2;
	@%p2 bra 	$L__BB1_8;
	mov.b32 	%r21, 1;
$L__BB1_5:
	setp.lt.u32 	%p3, %r1, %r21;
	mov.b32 	%r22, 0;
	@%p3 bra 	$L__BB1_7;
	sub.s32 	%r14, %r1, %r21;
	shl.b32 	%r15, %r14, 2;
	add.s32 	%r17, %r9, %r15;
	ld.shared.u32 	%r22, [%r17];
$L__BB1_7:
	bar.sync 	0;
	ld.shared.u32 	%r18, [%r2];
	add.s32 	%r19, %r18, %r22;
	st.shared.u32 	[%r2], %r19;
	bar.sync 	0;
	shl.b32 	%r21, %r21, 1;
	setp.lt.s32 	%p4, %r21, %r7;
	@%p4 bra 	$L__BB1_5;
$L__BB1_8:
	setp.ge.s32 	%p5, %r1, %r7;
	@%p5 bra 	$L__BB1_10;
	ld.shared.u32 	%r20, [%r2];
	st.global.u32 	[%rd1], %r20;
$L__BB1_10:
	ret;

}
	// .globl	_Z21addBlockOffsetsKernelPiPKii
.visible .entry _Z21addBlockOffsetsKernelPiPKii(
	.param .u64 .ptr .align 1 _Z21addBlockOffsetsKernelPiPKii_param_0,
	.param .u64 .ptr .align 1 _Z21addBlockOffsetsKernelPiPKii_param_1,
	.param .u32 _Z21addBlockOffsetsKernelPiPKii_param_2
)
{
	.reg .pred 	%p<3>;
	.reg .b32 	%r<10>;
	.reg .b64 	%rd<9>;

	ld.param.u64 	%rd2, [_Z21addBlockOffsetsKernelPiPKii_param_0];
	ld.param.u64 	%rd3, [_Z21addBlockOffsetsKernelPiPKii_param_1];
	ld.param.u32 	%r3, [_Z21addBlockOffsetsKernelPiPKii_param_2];
	mov.u32 	%r1, %ctaid.x;
	setp.eq.s32 	%p1, %r1, 0;
	@%p1 bra 	$L__BB2_3;
	cvta.to.global.u64 	%rd4, %rd3;
	add.s32 	%r4, %r1, -1;
	mul.wide.u32 	%rd5, %r4, 4;
	add.s64 	%rd1, %rd4, %rd5;
	mov.u32 	%r5, %tid.x;
	mov.u32 	%r6, %ntid.x;
	mad.lo.s32 	%r2, %r6, %r1, %r5;
	setp.ge.s32 	%p2, %r2, %r3;
	@%p2 bra 	$L__BB2_3;
	ld.global.u32 	%r7, [%rd1];
	cvta.to.global.u64 	%rd6, %rd2;
	mul.wide.s32 	%rd7, %r2, 4;
	add.s64 	%rd8, %rd6, %rd7;
	ld.global.u32 	%r8, [%rd8];
	add.s32 	%r9, %r8, %r7;
	st.global.u32 	[%rd8], %r9;
$L__BB2_3:
	ret;

}


// ===== COMPILED SASS (sm_100) =====

	.target	sm_100

	.elftype	@"ET_EXEC"


//--------------------- .note.nv.tkinfo           --------------------------
	.section	.note.nv.tkinfo,"",@"SHT_NOTE"
	.sectionflags	@"SHF_NOTE_NV_TKINFO"
	.tkinfo
        /*0018*/ 	.word	0x00000002
        /*0030*/ 	.string	""
        /*0030*/ 	.string	"ptxas"
        /*0030*/ 	.string	"Cuda compilation tools, release 13.0, V13.0.88"
        /*0030*/ 	.string	"Build cuda_13.0.r13.0/compiler.36424714_0"
        /*0030*/ 	.string	"-arch sm_100 -m 64 "



//--------------------- .note.nv.cuinfo           --------------------------
	.section	.note.nv.cuinfo,"",@"SHT_NOTE"
	.sectionflags	@"SHF_NOTE_NV_CUINFO"
        /*0018*/ 	.short	0x0002
        /*001a*/ 	.short	0x0064
        /*001c*/ 	.short	0x0082
	.zero		2


//--------------------- .nv.info                  --------------------------
	.section	.nv.info,"",@"SHT_CUDA_INFO"
	.align	4


	//----- nvinfo : EIATTR_REGCOUNT
	.align		4
        /*0000*/ 	.byte	0x04, 0x2f
        /*0002*/ 	.short	(.L_1 - .L_0)
	.align		4
.L_0:
        /*0004*/ 	.word	index@(_Z15blockScanKernelPKiPiS1_i)
        /*0008*/ 	.word	0x0000000e


	//----- nvinfo : EIATTR_FRAME_SIZE
	.align		4
.L_1:
        /*000c*/ 	.byte	0x04, 0x11
        /*000e*/ 	.short	(.L_3 - .L_2)
	.align		4
.L_2:
        /*0010*/ 	.word	index@(_Z15blockScanKernelPKiPiS1_i)
        /*0014*/ 	.word	0x00000000


	//----- nvinfo : EIATTR_REGCOUNT
	.align		4
.L_3:
        /*0018*/ 	.byte	0x04, 0x2f
        /*001a*/ 	.short	(.L_5 - .L_4)
	.align		4
.L_4:
        /*001c*/ 	.word	index@(_Z18blockSumScanKernelPii)
        /*0020*/ 	.word	0x0000000c


	//----- nvinfo : EIATTR_FRAME_SIZE
	.align		4
.L_5:
        /*0024*/ 	.byte	0x04, 0x11
        /*0026*/ 	.short	(.L_7 - .L_6)
	.align		4
.L_6:
        /*0028*/ 	.word	index@(_Z18blockSumScanKernelPii)
        /*002c*/ 	.word	0x00000000


	//----- nvinfo : EIATTR_REGCOUNT
	.align		4
.L_7:
        /*0030*/ 	.byte	0x04, 0x2f
        /*0032*/ 	.short	(.L_9 - .L_8)
	.align		4
.L_8:
        /*0034*/ 	.word	index@(_Z21addBlockOffsetsKernelPiPKii)
        /*0038*/ 	.word	0x0000000c


	//----- nvinfo : EIATTR_FRAME_SIZE
	.align		4
.L_9:
        /*003c*/ 	.byte	0x04, 0x11
        /*003e*/ 	.short	(.L_11 - .L_10)
	.align		4
.L_10:
        /*0040*/ 	.word	index@(_Z21addBlockOffsetsKernelPiPKii)
        /*0044*/ 	.word	0x00000000


	//----- nvinfo : EIATTR_MIN_STACK_SIZE
	.align		4
.L_11:
        /*0048*/ 	.byte	0x04, 0x12
        /*004a*/ 	.short	(.L_13 - .L_12)
	.align		4
.L_12:
        /*004c*/ 	.word	index@(_Z21addBlockOffsetsKernelPiPKii)
        /*0050*/ 	.word	0x00000000


	//----- nvinfo : EIATTR_MIN_STACK_SIZE
	.align		4
.L_13:
        /*0054*/ 	.byte	0x04, 0x12
        /*0056*/ 	.short	(.L_15 - .L_14)
	.align		4
.L_14:
        /*0058*/ 	.word	index@(_Z18blockSumScanKernelPii)
        /*005c*/ 	.word	0x00000000


	//----- nvinfo : EIATTR_MIN_STACK_SIZE
	.align		4
.L_15:
        /*0060*/ 	.byte	0x04, 0x12
        /*0062*/ 	.short	(.L_17 - .L_16)
	.align		4
.L_16:
        /*0064*/ 	.word	index@(_Z15blockScanKernelPKiPiS1_i)
        /*0068*/ 	.word	0x00000000
.L_17:


//--------------------- .nv.compat                --------------------------
	.section	.nv.compat,"",@"SHT_CUDA_COMPAT_INFO"
	.align	4
        /*0000*/ 	.byte	0x02, 0x09, 0x00, 0x00, 0x02, 0x02, 0x01, 0x00, 0x02, 0x05, 0x05, 0x00, 0x03, 0x07, 0x01, 0x01
        /*0010*/ 	.byte	0x02, 0x03, 0x00, 0x00, 0x02, 0x06, 0x01, 0x00, 0x04, 0x0b, 0x08, 0x00, 0x09, 0x00, 0x00, 0x00
        /*0020*/ 	.byte	0x00, 0x00, 0x00, 0x00


//--------------------- .nv.info._Z21addBlockOffsetsKernelPiPKii --------------------------
	.section	.nv.info._Z21addBlockOffsetsKernelPiPKii,"",@"SHT_CUDA_INFO"
	.sectionflags	@""
	.align	4


	//----- nvinfo : EIATTR_CUDA_API_VERSION
	.align		4
        /*0000*/ 	.byte	0x04, 0x37
        /*0002*/ 	.short	(.L_19 - .L_18)
.L_18:
        /*0004*/ 	.word	0x00000082


	//----- nvinfo : EIATTR_KPARAM_INFO
	.align		4
.L_19:
        /*0008*/ 	.byte	0x04, 0x17
        /*000a*/ 	.short	(.L_21 - .L_20)
.L_20:
        /*000c*/ 	.word	0x00000000
        /*0010*/ 	.short	0x0002
        /*0012*/ 	.short	0x0010
        /*0014*/ 	.byte	0x00, 0xf0, 0x11, 0x00


	//----- nvinfo : EIATTR_KPARAM_INFO
	.align		4
.L_21:
        /*0018*/ 	.byte	0x04, 0x17
        /*001a*/ 	.short	(.L_23 - .L_22)
.L_22:
        /*001c*/ 	.word	0x00000000
        /*0020*/ 	.short	0x0001
        /*0022*/ 	.short	0x0008
        /*0024*/ 	.byte	0x00, 0xf5, 0x21, 0x00


	//----- nvinfo : EIATTR_KPARAM_INFO
	.align		4
.L_23:
        /*0028*/ 	.byte	0x04, 0x17
        /*002a*/ 	.short	(.L_25 - .L_24)
.L_24:
        /*002c*/ 	.word	0x00000000
        /*0030*/ 	.short	0x0000
        /*0032*/ 	.short	0x0000
        /*0034*/ 	.byte	0x00, 0xf5, 0x21, 0x00


	//----- nvinfo : EIATTR_SPARSE_MMA_MASK
	.align		4
.L_25:
        /*0038*/ 	.byte	0x03, 0x50
        /*003a*/ 	.short	0x0000


	//----- nvinfo : EIATTR_MAXREG_COUNT
	.align		4
        /*003c*/ 	.byte	0x03, 0x1b
        /*003e*/ 	.short	0x00ff


	//----- nvinfo : EIATTR_MERCURY_ISA_VERSION
	.align		4
        /*0040*/ 	.byte	0x03, 0x5f
        /*0042*/ 	.short	0x0101


	//----- nvinfo : EIATTR_VRC_CTA_INIT_COUNT
	.align		4
        /*0044*/ 	.byte	0x02, 0x4a
	.zero		1
	.zero		1


	//----- nvinfo : EIATTR_EXIT_INSTR_OFFSETS
	.align		4
        /*0048*/ 	.byte	0x04, 0x1c
        /*004a*/ 	.short	(.L_27 - .L_26)


	//   ....[0]....
.L_26:
        /*004c*/ 	.word	0x00000030


	//   ....[1]....
        /*0050*/ 	.word	0x000000a0


	//   ....[2]....
        /*0054*/ 	.word	0x00000140


	//----- nvinfo : EIATTR_CBANK_PARAM_SIZE
	.align		4
.L_27:
        /*0058*/ 	.byte	0x03, 0x19
        /*005a*/ 	.short	0x0014


	//----- nvinfo : EIATTR_PARAM_CBANK
	.align		4
        /*005c*/ 	.byte	0x04, 0x0a
        /*005e*/ 	.short	(.L_29 - .L_28)
	.align		4
.L_28:
        /*0060*/ 	.word	index@(.nv.constant0._Z21addBlockOffsetsKernelPiPKii)
        /*0064*/ 	.short	0x0380
        /*0066*/ 	.short	0x0014


	//----- nvinfo : EIATTR_SW_WAR
	.align		4
.L_29:
        /*0068*/ 	.byte	0x04, 0x36
        /*006a*/ 	.short	(.L_31 - .L_30)
.L_30:
        /*006c*/ 	.word	0x00000008
.L_31:


//--------------------- .nv.info._Z18blockSumScanKernelPii --------------------------
	.section	.nv.info._Z18blockSumScanKernelPii,"",@"SHT_CUDA_INFO"
	.sectionflags	@""
	.align	4


	//----- nvinfo : EIATTR_CUDA_API_VERSION
	.align		4
        /*0000*/ 	.byte	0x04, 0x37
        /*0002*/ 	.short	(.L_33 - .L_32)
.L_32:
        /*0004*/ 	.word	0x00000082


	//----- nvinfo : EIATTR_KPARAM_INFO
	.align		4
.L_33:
        /*0008*/ 	.byte	0x04, 0x17
        /*000a*/ 	.short	(.L_35 - .L_34)
.L_34:
        /*000c*/ 	.word	0x00000000
        /*0010*/ 	.short	0x0001
        /*0012*/ 	.short	0x0008
        /*0014*/ 	.byte	0x00, 0xf0, 0x11, 0x00


	//----- nvinfo : EIATTR_KPARAM_INFO
	.align		4
.L_35:
        /*0018*/ 	.byte	0x04, 0x17
        /*001a*/ 	.short	(.L_37 - .L_36)
.L_36:
        /*001c*/ 	.word	0x00000000
        /*0020*/ 	.short	0x0000
        /*0022*/ 	.short	0x0000
        /*0024*/ 	.byte	0x00, 0xf5, 0x21, 0x00


	//----- nvinfo : EIATTR_SPARSE_MMA_MASK
	.align		4
.L_37:
        /*0028*/ 	.byte	0x03, 0x50
        /*002a*/ 	.short	0x0000


	//----- nvinfo : EIATTR_MAXREG_COUNT
	.align		4
        /*002c*/ 	.byte	0x03, 0x1b
        /*002e*/ 	.short	0x00ff


	//----- nvinfo : EIATTR_NUM_BARRIERS
	.align		4
        /*0030*/ 	.byte	0x02, 0x4c
        /*0032*/ 	.byte	0x01
	.zero		1


	//----- nvinfo : EIATTR_MERCURY_ISA_VERSION
	.align		4
        /*0034*/ 	.byte	0x03, 0x5f
        /*0036*/ 	.short	0x0101


	//----- nvinfo : EIATTR_VRC_CTA_INIT_COUNT
	.align		4
        /*0038*/ 	.byte	0x02, 0x4a
	.zero		1
	.zero		1


	//----- nvinfo : EIATTR_EXIT_INSTR_OFFSETS
	.align		4
        /*003c*/ 	.byte	0x04, 0x1c
        /*003e*/ 	.short	(.L_39 - .L_38)


	//   ....[0]....
.L_38:
        /*0040*/ 	.word	0x00000210


	//   ....[1]....
        /*0044*/ 	.word	0x00000240


	//----- nvinfo : EIATTR_CBANK_PARAM_SIZE
	.align		4
.L_39:
        /*0048*/ 	.byte	0x03, 0x19
        /*004a*/ 	.short	0x000c


	//----- nvinfo : EIATTR_PARAM_CBANK
	.align		4
        /*004c*/ 	.byte	0x04, 0x0a
        /*004e*/ 	.short	(.L_41 - .L_40)
	.align		4
.L_40:
        /*0050*/ 	.word	index@(.nv.constant0._Z18blockSumScanKernelPii)
        /*0054*/ 	.short	0x0380
        /*0056*/ 	.short	0x000c


	//----- nvinfo : EIATTR_SW_WAR
	.align		4
.L_41:
        /*0058*/ 	.byte	0x04, 0x36
        /*005a*/ 	.short	(.L_43 - .L_42)
.L_42:
        /*005c*/ 	.word	0x00000008
.L_43:


//--------------------- .nv.info._Z15blockScanKernelPKiPiS1_i --------------------------
	.section	.nv.info._Z15blockScanKernelPKiPiS1_i,"",@"SHT_CUDA_INFO"
	.sectionflags	@""
	.align	4


	//----- nvinfo : EIATTR_CUDA_API_VERSION
	.align		4
        /*0000*/ 	.byte	0x04, 0x37
        /*0002*/ 	.short	(.L_45 - .L_44)
.L_44:
        /*0004*/ 	.word	0x00000082


	//----- nvinfo : EIATTR_KPARAM_INFO
	.align		4
.L_45:
        /*0008*/ 	.byte	0x04, 0x17
        /*000a*/ 	.short	(.L_47 - .L_46)
.L_46:
        /*000c*/ 	.word	0x00000000
        /*0010*/ 	.short	0x0003
        /*0012*/ 	.short	0x0018
        /*0014*/ 	.byte	0x00, 0xf0, 0x11, 0x00


	//----- nvinfo : EIATTR_KPARAM_INFO
	.align		4
.L_47:
        /*0018*/ 	.byte	0x04, 0x17
        /*001a*/ 	.short	(.L_49 - .L_48)
.L_48:
        /*001c*/ 	.word	0x00000000
        /*0020*/ 	.short	0x0002
        /*0022*/ 	.short	0x0010
        /*0024*/ 	.byte	0x00, 0xf5, 0x21, 0x00


	//----- nvinfo : EIATTR_KPARAM_INFO
	.align		4
.L_49:
        /*0028*/ 	.byte	0x04, 0x17
        /*002a*/ 	.short	(.L_51 - .L_50)
.L_50:
        /*002c*/ 	.word	0x00000000
        /*0030*/ 	.short	0x0001
        /*0032*/ 	.short	0x0008
        /*0034*/ 	.byte	0x00, 0xf5, 0x21, 0x00


	//----- nvinfo : EIATTR_KPARAM_INFO
	.align		4
.L_51:
        /*0038*/ 	.byte	0x04, 0x17
        /*003a*/ 	.short	(.L_53 - .L_52)
.L_52:
        /*003c*/ 	.word	0x00000000
        /*0040*/ 	.short	0x0000
        /*0042*/ 	.short	0x0000
        /*0044*/ 	.byte	0x00, 0xf5, 0x21, 0x00


	//----- nvinfo : EIATTR_SPARSE_MMA_MASK
	.align		4
.L_53:
        /*0048*/ 	.byte	0x03, 0x50
        /*004a*/ 	.short	0x0000


	//----- nvinfo : EIATTR_MAXREG_COUNT
	.align		4
        /*004c*/ 	.byte	0x03, 0x1b
        /*004e*/ 	.short	0x00ff


	//----- nvinfo : EIATTR_NUM_BARRIERS
	.align		4
        /*0050*/ 	.byte	0x02, 0x4c
        /*0052*/ 	.byte	0x01
	.zero		1


	//----- nvinfo : EIATTR_MERCURY_ISA_VERSION
	.align		4
        /*0054*/ 	.byte	0x03, 0x5f
        /*0056*/ 	.short	0x0101


	//----- nvinfo : EIATTR_VRC_CTA_INIT_COUNT
	.align		4
        /*0058*/ 	.byte	0x02, 0x4a
	.zero		1
	.zero		1


	//----- nvinfo : EIATTR_EXIT_INSTR_OFFSETS
	.align		4
        /*005c*/ 	.byte	0x04, 0x1c
        /*005e*/ 	.short	(.L_55 - .L_54)


	//   ....[0]....
.L_54:
        /*0060*/ 	.word	0x000002a0


	//   ....[1]....
        /*0064*/ 	.word	0x000002f0


	//----- nvinfo : EIATTR_CBANK_PARAM_SIZE
	.align		4
.L_55:
        /*0068*/ 	.byte	0x03, 0x19
        /*006a*/ 	.short	0x001c


	//----- nvinfo : EIATTR_PARAM_CBANK
	.align		4
        /*006c*/ 	.byte	0x04, 0x0a
        /*006e*/ 	.short	(.L_57 - .L_56)
	.align		4
.L_56:
        /*0070*/ 	.word	index@(.nv.constant0._Z15blockScanKernelPKiPiS1_i)
        /*0074*/ 	.short	0x0380
        /*0076*/ 	.short	0x001c


	//----- nvinfo : EIATTR_SW_WAR
	.align		4
.L_57:
        /*0078*/ 	.byte	0x04, 0x36
        /*007a*/ 	.short	(.L_59 - .L_58)
.L_58:
        /*007c*/ 	.word	0x00000008
.L_59:


//--------------------- .nv.callgraph             --------------------------
	.section	.nv.callgraph,"",@"SHT_CUDA_CALLGRAPH"
	.align	4
	.sectionentsize	8
	.align		4
        /*0000*/ 	.word	0x00000000
	.align		4
        /*0004*/ 	.word	0xffffffff
	.align		4
        /*0008*/ 	.word	0x00000000
	.align		4
        /*000c*/ 	.word	0xfffffffe
	.align		4
        /*0010*/ 	.word	0x00000000
	.align		4
        /*0014*/ 	.word	0xfffffffd
	.align		4
        /*0018*/ 	.word	0x00000000
	.align		4
        /*001c*/ 	.word	0xfffffffc


//--------------------- .text._Z21addBlockOffsetsKernelPiPKii --------------------------
	.section	.text._Z21addBlockOffsetsKernelPiPKii,"ax",@progbits
	.align	128
        .global         _Z21addBlockOffsetsKernelPiPKii
        .type           _Z21addBlockOffsetsKernelPiPKii,@function
        .size           _Z21addBlockOffsetsKernelPiPKii,(.L_x_7 - _Z21addBlockOffsetsKernelPiPKii)
        .other          _Z21addBlockOffsetsKernelPiPKii,@"STO_CUDA_ENTRY STV_DEFAULT"
_Z21addBlockOffsetsKernelPiPKii:
.text._Z21addBlockOffsetsKernelPiPKii:
[----:B------:R-:W-:Y:S01]  /*0000*/  LDC R1, c[0x0][0x37c] ;  /* 0x0000df00ff017b82 */ /* 0x000fe20000000800 */
[----:B------:R-:W0:Y:S02]  /*0010*/  S2R R7, SR_CTAID.X ;  /* 0x0000000000077919 */ /* 0x000e240000002500 */
[----:B0-----:R-:W-:-:S13]  /*0020*/  ISETP.NE.AND P0, PT, R7, RZ, PT ;  /* 0x000000ff0700720c */ /* 0x001fda0003f05270 */
[----:B------:R-:W-:Y:S05]  /*0030*/  @!P0 EXIT ;  /* 0x000000000000894d */ /* 0x000fea0003800000 */
[----:B------:R-:W0:Y:S01]  /*0040*/  S2R R0, SR_TID.X ;  /* 0x0000000000007919 */ /* 0x000e220000002100 */
[----:B------:R-:W0:Y:S01]  /*0050*/  LDCU UR4, c[0x0][0x360] ;  /* 0x00006c00ff0477ac */ /* 0x000e220008000800 */
[----:B------:R-:W1:Y:S01]  /*0060*/  LDC.64 R2, c[0x0][0x388] ;  /* 0x0000e200ff027b82 */ /* 0x000e620000000a00 */
[----:B------:R-:W2:Y:S01]  /*0070*/  LDCU UR5, c[0x0][0x390] ;  /* 0x00007200ff0577ac */ /* 0x000ea20008000800 */
[----:B0-----:R-:W-:-:S05]  /*0080*/  IMAD R9, R7, UR4, R0 ;  /* 0x0000000407097c24 */ /* 0x001fca000f8e0200 */
[----:B--2---:R-:W-:-:S13]  /*0090*/  ISETP.GE.AND P0, PT, R9, UR5, PT ;  /* 0x0000000509007c0c */ /* 0x004fda000bf06270 */
[----:B-1----:R-:W-:Y:S05]  /*00a0*/  @P0 EXIT ;  /* 0x000000000000094d */ /* 0x002fea0003800000 */
[----:B------:R-:W0:Y:S01]  /*00b0*/  LDC.64 R4, c[0x0][0x380] ;  /* 0x0000e000ff047b82 */ /* 0x000e220000000a00 */
[----:B------:R-:W1:Y:S01]  /*00c0*/  LDCU.64 UR4, c[0x0][0x358] ;  /* 0x00006b00ff0477ac */ /* 0x000e620008000a00 */
[----:B------:R-:W-:-:S05]  /*00d0*/  IADD3 R7, PT, PT, R7, -0x1, RZ ;  /* 0xffffffff07077810 */ /* 0x000fca0007ffe0ff */
[----:B------:R-:W-:-:S06]  /*00e0*/  IMAD.WIDE.U32 R2, R7, 0x4, R2 ;  /* 0x0000000407027825 */ /* 0x000fcc00078e0002 */
[----:B-1----:R-:W2:Y:S01]  /*00f0*/  LDG.E R2, desc[UR4][R2.64] ;  /* 0x0000000402027981 */ /* 0x002ea2000c1e1900 */
[----:B0-----:R-:W-:-:S05]  /*0100*/  IMAD.WIDE R4, R9, 0x4, R4 ;  /* 0x0000000409047825 */ /* 0x001fca00078e0204 */
[----:B------:R-:W2:Y:S02]  /*0110*/  LDG.E R7, desc[UR4][R4.64] ;  /* 0x0000000404077981 */ /* 0x000ea4000c1e1900 */
[----:B--2---:R-:W-:-:S05]  /*0120*/  IADD3 R7, PT, PT, R2, R7, RZ ;  /* 0x0000000702077210 */ /* 0x004fca0007ffe0ff */
[----:B------:R-:W-:Y:S01]  /*0130*/  STG.E desc[UR4][R4.64], R7 ;  /* 0x0000000704007986 */ /* 0x000fe2000c101904 */
[----:B------:R-:W-:Y:S05]  /*0140*/  EXIT ;  /* 0x000000000000794d */ /* 0x000fea0003800000 */
.L_x_0:
[----:B------:R-:W-:-:S00]  /*0150*/  BRA `(.L_x_0) ;  /* 0xfffffffc00fc7947 */ /* 0x000fc0000383ffff */
[----:B------:R-:W-:-:S00]  /*0160*/  NOP ;  /* 0x0000000000007918 */ /* 0x000fc00000000000 */
        /* <DEDUP_REMOVED lines=9> */
.L_x_7:


//--------------------- .text._Z18blockSumScanKernelPii --------------------------
	.section	.text._Z18blockSumScanKernelPii,"ax",@progbits
	.align	128
        .global         _Z18blockSumScanKernelPii
        .type           _Z18blockSumScanKernelPii,@function
        .size           _Z18blockSumScanKernelPii,(.L_x_8 - _Z18blockSumScanKernelPii)
        .other          _Z18blockSumScanKernelPii,@"STO_CUDA_ENTRY STV_DEFAULT"
_Z18blockSumScanKernelPii:
.text._Z18blockSumScanKernelPii:
[----:B------:R-:W-:Y:S01]  /*0000*/  LDC R1, c[0x0][0x37c] ;  /* 0x0000df00ff017b82 */ /* 0x000fe20000000800 */
[----:B------:R-:W0:Y:S01]  /*0010*/  S2R R9, SR_TID.X ;  /* 0x0000000000097919 */ /* 0x000e220000002100 */
[----:B------:R-:W0:Y:S06]  /*0020*/  LDCU UR6, c[0x0][0x388] ;  /* 0x00007100ff0677ac */ /* 0x000e2c0008000800 */
[----:B------:R-:W1:Y:S01]  /*0030*/  LDC.64 R2, c[0x0][0x380] ;  /* 0x0000e000ff027b82 */ /* 0x000e620000000a00 */
[----:B------:R-:W2:Y:S01]  /*0040*/  LDCU.64 UR8, c[0x0][0x358] ;  /* 0x00006b00ff0877ac */ /* 0x000ea20008000a00 */
[C---:B0-----:R-:W-:Y:S01]  /*0050*/  ISETP.GE.AND P0, PT, R9.reuse, UR6, PT ;  /* 0x0000000609007c0c */ /* 0x041fe2000bf06270 */
[----:B-1----:R-:W-:-:S12]  /*0060*/  IMAD.WIDE.U32 R2, R9, 0x4, R2 ;  /* 0x0000000409027825 */ /* 0x002fd800078e0002 */
[----:B--2---:R-:W2:Y:S01]  /*0070*/  @!P0 LDG.E R5, desc[UR8][R2.64] ;  /* 0x0000000802058981 */ /* 0x004ea2000c1e1900 */
[----:B------:R-:W0:Y:S01]  /*0080*/  S2UR UR5, SR_CgaCtaId ;  /* 0x00000000000579c3 */ /* 0x000e220000008800 */
[----:B------:R-:W-:Y:S01]  /*0090*/  UMOV UR4, 0x400 ;  /* 0x0000040000047882 */ /* 0x000fe20000000000 */
[----:B------:R-:W-:Y:S02]  /*00a0*/  UISETP.GE.AND UP0, UPT, UR6, 0x2, UPT ;  /* 0x000000020600788c */ /* 0x000fe4000bf06270 */
[----:B0-----:R-:W-:-:S06]  /*00b0*/  ULEA UR4, UR5, UR4, 0x18 ;  /* 0x0000000405047291 */ /* 0x001fcc000f8ec0ff */
[----:B------:R-:W-:-:S05]  /*00c0*/  LEA R0, R9, UR4, 0x2 ;  /* 0x0000000409007c11 */ /* 0x000fca000f8e10ff */
[----:B--2---:R0:W-:Y:S04]  /*00d0*/  @!P0 STS [R0], R5 ;  /* 0x0000000500008388 */ /* 0x0041e80000000800 */
[----:B------:R0:W-:Y:S01]  /*00e0*/  @P0 STS [R0], RZ ;  /* 0x000000ff00000388 */ /* 0x0001e20000000800 */
[----:B------:R-:W-:Y:S06]  /*00f0*/  BAR.SYNC.DEFER_BLOCKING 0x0 ;  /* 0x0000000000007b1d */ /* 0x000fec0000010000 */
[----:B------:R-:W-:Y:S05]  /*0100*/  BRA.U !UP0, `(.L_x_1) ;  /* 0x00000001083c7547 */ /* 0x000fea000b800000 */
[----:B------:R-:W1:Y:S01]  /*0110*/  LDCU UR6, c[0x0][0x388] ;  /* 0x00007100ff0677ac */ /* 0x000e620008000800 */
[----:B------:R-:W-:-:S05]  /*0120*/  UMOV UR5, 0x1 ;  /* 0x0000000100057882 */ /* 0x000fca0000000000 */
.L_x_2:
[----:B------:R-:W-:Y:S01]  /*0130*/  ISETP.GE.U32.AND P0, PT, R9, UR5, PT ;  /* 0x0000000509007c0c */ /* 0x000fe2000bf06070 */
[----:B------:R-:W-:-:S12]  /*0140*/  IMAD.MOV.U32 R4, RZ, RZ, RZ ;  /* 0x000000ffff047224 */ /* 0x000fd800078e00ff */
[----:B0-----:R-:W-:Y:S01]  /*0150*/  @P0 VIADD R5, R9, -UR5 ;  /* 0x8000000509050c36 */ /* 0x001fe20008000000 */
[----:B------:R-:W-:-:S04]  /*0160*/  USHF.L.U32 UR5, UR5, 0x1, URZ ;  /* 0x0000000105057899 */ /* 0x000fc800080006ff */
[----:B------:R-:W-:Y:S01]  /*0170*/  @P0 LEA R5, R5, UR4, 0x2 ;  /* 0x0000000405050c11 */ /* 0x000fe2000f8e10ff */
[----:B-1----:R-:W-:-:S04]  /*0180*/  UISETP.GE.AND UP0, UPT, UR5, UR6, UPT ;  /* 0x000000060500728c */ /* 0x002fc8000bf06270 */
[----:B------:R-:W-:Y:S01]  /*0190*/  @P0 LDS R4, [R5] ;  /* 0x0000000005040984 */ /* 0x000fe20000000800 */
[----:B------:R-:W-:Y:S06]  /*01a0*/  BAR.SYNC.DEFER_BLOCKING 0x0 ;  /* 0x0000000000007b1d */ /* 0x000fec0000010000 */
[----:B--2---:R-:W0:Y:S02]  /*01b0*/  LDS R7, [R0] ;  /* 0x0000000000077984 */ /* 0x004e240000000800 */
[----:B0-----:R-:W-:-:S05]  /*01c0*/  IMAD.IADD R7, R7, 0x1, R4 ;  /* 0x0000000107077824 */ /* 0x001fca00078e0204 */
[----:B------:R2:W-:Y:S01]  /*01d0*/  STS [R0], R7 ;  /* 0x0000000700007388 */ /* 0x0005e20000000800 */
[----:B------:R-:W-:Y:S06]  /*01e0*/  BAR.SYNC.DEFER_BLOCKING 0x0 ;  /* 0x0000000000007b1d */ /* 0x000fec0000010000 */
[----:B------:R-:W-:Y:S05]  /*01f0*/  BRA.U !UP0, `(.L_x_2) ;  /* 0xfffffffd08cc7547 */ /* 0x000fea000b83ffff */
.L_x_1:
[----:B------:R-:W-:-:S13]  /*0200*/  ISETP.GE.AND P0, PT, R9, UR6, PT ;  /* 0x0000000609007c0c */ /* 0x000fda000bf06270 */
[----:B------:R-:W-:Y:S05]  /*0210*/  @P0 EXIT ;  /* 0x000000000000094d */ /* 0x000fea0003800000 */
[----:B0-----:R-:W0:Y:S04]  /*0220*/  LDS R5, [R0] ;  /* 0x0000000000057984 */ /* 0x001e280000000800 */
[----:B0-----:R-:W-:Y:S01]  /*0230*/  STG.E desc[UR8][R2.64], R5 ;  /* 0x0000000502007986 */ /* 0x001fe2000c101908 */
[----:B------:R-:W-:Y:S05]  /*0240*/  EXIT ;  /* 0x000000000000794d */ /* 0x000fea0003800000 */
.L_x_3:
        /* <DEDUP_REMOVED lines=11> */
.L_x_8:


//--------------------- .text._Z15blockScanKernelPKiPiS1_i --------------------------
	.section	.text._Z15blockScanKernelPKiPiS1_i,"ax",@progbits
	.align	128
        .global         _Z15blockScanKernelPKiPiS1_i
        .type           _Z15blockScanKernelPKiPiS1_i,@function
        .size           _Z15blockScanKernelPKiPiS1_i,(.L_x_9 - _Z15blockScanKernelPKiPiS1_i)
        .other          _Z15blockScanKernelPKiPiS1_i,@"STO_CUDA_ENTRY STV_DEFAULT"
_Z15blockScanKernelPKiPiS1_i:
.text._Z15blockScanKernelPKiPiS1_i:
[----:B------:R-:W-:Y:S01]  /*0000*/  LDC R1, c[0x0][0x37c] ;  /* 0x0000df00ff017b82 */ /* 0x000fe20000000800 */
[----:B------:R-:W0:Y:S01]  /*0010*/  S2R R4, SR_TID.X ;  /* 0x0000000000047919 */ /* 0x000e220000002100 */
[----:B------:R-:W0:Y:S01]  /*0020*/  LDCU UR6, c[0x0][0x360] ;  /* 0x00006c00ff0677ac */ /* 0x000e220008000800 */
[----:B------:R-:W-:Y:S01]  /*0030*/  IMAD.MOV.U32 R0, RZ, RZ, RZ ;  /* 0x000000ffff007224 */ /* 0x000fe200078e00ff */
[----:B------:R-:W0:Y:S01]  /*0040*/  S2R R11, SR_CTAID.X ;  /* 0x00000000000b7919 */ /* 0x000e220000002500 */
[----:B------:R-:W1:Y:S01]  /*0050*/  LDCU UR4, c[0x0][0x398] ;  /* 0x00007300ff0477ac */ /* 0x000e620008000800 */
[----:B------:R-:W2:Y:S01]  /*0060*/  LDCU.64 UR8, c[0x0][0x358] ;  /* 0x00006b00ff0877ac */ /* 0x000ea20008000a00 */
[----:B0-----:R-:W-:-:S05]  /*0070*/  IMAD R5, R11, UR6, R4 ;  /* 0x000000060b057c24 */ /* 0x001fca000f8e0204 */
[----:B-1----:R-:W-:-:S13]  /*0080*/  ISETP.GE.AND P0, PT, R5, UR4, PT ;  /* 0x0000000405007c0c */ /* 0x002fda000bf06270 */
[----:B------:R-:W0:Y:S02]  /*0090*/  @!P0 LDC.64 R2, c[0x0][0x380] ;  /* 0x0000e000ff028b82 */ /* 0x000e240000000a00 */
[----:B0-----:R-:W-:-:S05]  /*00a0*/  @!P0 IMAD.WIDE R2, R5, 0x4, R2 ;  /* 0x0000000405028825 */ /* 0x001fca00078e0202 */
[----:B--2---:R-:W2:Y:S01]  /*00b0*/  @!P0 LDG.E R0, desc[UR8][R2.64] ;  /* 0x0000000802008981 */ /* 0x004ea2000c1e1900 */
[----:B------:R-:W0:Y:S01]  /*00c0*/  S2UR UR5, SR_CgaCtaId ;  /* 0x00000000000579c3 */ /* 0x000e220000008800 */
[----:B------:R-:W-:Y:S01]  /*00d0*/  UMOV UR4, 0x400 ;  /* 0x0000040000047882 */ /* 0x000fe20000000000 */
[----:B------:R-:W-:Y:S02]  /*00e0*/  UISETP.GE.U32.AND UP0, UPT, UR6, 0x2, UPT ;  /* 0x000000020600788c */ /* 0x000fe4000bf06070 */
[----:B0-----:R-:W-:-:S06]  /*00f0*/  ULEA UR4, UR5, UR4, 0x18 ;  /* 0x0000000405047291 */ /* 0x001fcc000f8ec0ff */
[----:B------:R-:W-:-:S05]  /*0100*/  LEA R7, R4, UR4, 0x2 ;  /* 0x0000000404077c11 */ /* 0x000fca000f8e10ff */
[----:B--2---:R0:W-:Y:S01]  /*0110*/  STS [R7], R0 ;  /* 0x0000000007007388 */ /* 0x0041e20000000800 */
[----:B------:R-:W-:Y:S06]  /*0120*/  BAR.SYNC.DEFER_BLOCKING 0x0 ;  /* 0x0000000000007b1d */ /* 0x000fec0000010000 */
[----:B------:R-:W-:Y:S05]  /*0130*/  BRA.U !UP0, `(.L_x_4) ;  /* 0x0000000108387547 */ /* 0x000fea000b800000 */
[----:B------:R-:W-:-:S05]  /*0140*/  UMOV UR5, 0x1 ;  /* 0x0000000100057882 */ /* 0x000fca0000000000 */
.L_x_5:
[----:B------:R-:W-:Y:S01]  /*0150*/  ISETP.GE.U32.AND P0, PT, R4, UR5, PT ;  /* 0x0000000504007c0c */ /* 0x000fe2000bf06070 */
[----:B01----:R-:W-:-:S12]  /*0160*/  HFMA2 R0, -RZ, RZ, 0, 0 ;  /* 0x00000000ff007431 */ /* 0x003fd800000001ff */
[----:B------:R-:W-:Y:S01]  /*0170*/  @P0 VIADD R2, R4, -UR5 ;  /* 0x8000000504020c36 */ /* 0x000fe20008000000 */
[----:B------:R-:W-:-:S04]  /*0180*/  USHF.L.U32 UR5, UR5, 0x1, URZ ;  /* 0x0000000105057899 */ /* 0x000fc800080006ff */
[----:B------:R-:W-:Y:S01]  /*0190*/  @P0 LEA R2, R2, UR4, 0x2 ;  /* 0x0000000402020c11 */ /* 0x000fe2000f8e10ff */
[----:B------:R-:W-:-:S04]  /*01a0*/  UISETP.GE.U32.AND UP0, UPT, UR5, UR6, UPT ;  /* 0x000000060500728c */ /* 0x000fc8000bf06070 */
[----:B------:R-:W-:Y:S01]  /*01b0*/  @P0 LDS R0, [R2] ;  /* 0x0000000002000984 */ /* 0x000fe20000000800 */
[----:B------:R-:W-:Y:S06]  /*01c0*/  BAR.SYNC.DEFER_BLOCKING 0x0 ;  /* 0x0000000000007b1d */ /* 0x000fec0000010000 */
[----:B------:R-:W0:Y:S02]  /*01d0*/  LDS R3, [R7] ;  /* 0x0000000007037984 */ /* 0x000e240000000800 */
[----:B0-----:R-:W-:-:S05]  /*01e0*/  IMAD.IADD R0, R3, 0x1, R0 ;  /* 0x0000000103007824 */ /* 0x001fca00078e0200 */
[----:B------:R1:W-:Y:S01]  /*01f0*/  STS [R7], R0 ;  /* 0x0000000007007388 */ /* 0x0003e20000000800 */
[----:B------:R-:W-:Y:S06]  /*0200*/  BAR.SYNC.DEFER_BLOCKING 0x0 ;  /* 0x0000000000007b1d */ /* 0x000fec0000010000 */
[----:B------:R-:W-:Y:S05]  /*0210*/  BRA.U !UP0, `(.L_x_5) ;  /* 0xfffffffd08cc7547 */ /* 0x000fea000b83ffff */
.L_x_4:
[----:B------:R-:W2:Y:S02]  /*0220*/  LDCU UR4, c[0x0][0x398] ;  /* 0x00007300ff0477ac */ /* 0x000ea40008000800 */
[----:B--2---:R-:W-:Y:S01]  /*0230*/  ISETP.GE.AND P1, PT, R5, UR4, PT ;  /* 0x0000000405007c0c */ /* 0x004fe2000bf26270 */
[----:B------:R-:W-:-:S06]  /*0240*/  UIADD3 UR4, UPT, UPT, UR6, -0x1, URZ ;  /* 0xffffffff06047890 */ /* 0x000fcc000fffe0ff */
[----:B------:R-:W-:-:S06]  /*0250*/  ISETP.NE.AND P0, PT, R4, UR4, PT ;  /* 0x0000000404007c0c */ /* 0x000fcc000bf05270 */
[----:B------:R-:W2:Y:S01]  /*0260*/  @!P1 LDS R9, [R7] ;  /* 0x0000000007099984 */ /* 0x000ea20000000800 */
[----:B------:R-:W3:Y:S02]  /*0270*/  @!P1 LDC.64 R2, c[0x0][0x388] ;  /* 0x0000e200ff029b82 */ /* 0x000ee40000000a00 */
[----:B---3--:R-:W-:-:S05]  /*0280*/  @!P1 IMAD.WIDE R2, R5, 0x4, R2 ;  /* 0x0000000405029825 */ /* 0x008fca00078e0202 */
[----:B--2---:R2:W-:Y:S01]  /*0290*/  @!P1 STG.E desc[UR8][R2.64], R9 ;  /* 0x0000000902009986 */ /* 0x0045e2000c101908 */
[----:B------:R-:W-:Y:S05]  /*02a0*/  @P0 EXIT ;  /* 0x000000000000094d */ /* 0x000fea0003800000 */
[----:B01----:R-:W0:Y:S01]  /*02b0*/  LDS R7, [R7] ;  /* 0x0000000007077984 */ /* 0x003e220000000800 */
[----:B--2---:R-:W1:Y:S02]  /*02c0*/  LDC.64 R2, c[0x0][0x390] ;  /* 0x0000e400ff027b82 */ /* 0x004e640000000a00 */
[----:B-1----:R-:W-:-:S05]  /*02d0*/  IMAD.WIDE.U32 R2, R11, 0x4, R2 ;  /* 0x000000040b027825 */ /* 0x002fca00078e0002 */
[----:B0-----:R-:W-:Y:S01]  /*02e0*/  STG.E desc[UR8][R2.64], R7 ;  /* 0x0000000702007986 */ /* 0x001fe2000c101908 */
[----:B------:R-:W-:Y:S05]  /*02f0*/  EXIT ;  /* 0x000000000000794d */ /* 0x000fea0003800000 */
.L_x_6:
        /* <DEDUP_REMOVED lines=16> */
.L_x_9:


//--------------------- .nv.shared._Z21addBlockOffsetsKernelPiPKii --------------------------
	.section	.nv.shared._Z21addBlockOffsetsKernelPiPKii,"aw",@nobits
	.sectionflags	@""
	.align	16
	.zero		1024


//--------------------- .nv.shared.reserved.0     --------------------------
	.section	.nv.shared.reserved.0,"aw",@nobits
	.weak		__nv_reservedSMEM_offset_0_alias
	.size		__nv_reservedSMEM_offset_0_alias, 0, 64
	.other		__nv_reservedSMEM_offset_0_alias,@"STO_CUDA_RESERVED_SHARED STV_DEFAULT"
__nv_reservedSMEM_offset_0_alias:
	.zero		0
	.zero		64


//--------------------- .nv.shared._Z18blockSumScanKernelPii --------------------------
	.section	.nv.shared._Z18blockSumScanKernelPii,"aw",@nobits
	.sectionflags	@""
	.align	16
	.zero		1024


//--------------------- .nv.shared._Z15blockScanKernelPKiPiS1_i --------------------------
	.section	.nv.shared._Z15blockScanKernelPKiPiS1_i,"aw",@nobits
	.sectionflags	@""
	.align	16
	.zero		1024


//--------------------- .nv.constant0._Z21addBlockOffsetsKernelPiPKii --------------------------
	.section	.nv.constant0._Z21addBlockOffsetsKernelPiPKii,"a",@progbits
	.sectionflags	@""
	.align	4
.nv.constant0._Z21addBlockOffsetsKernelPiPKii:
	.zero		916


//--------------------- .nv.constant0._Z18blockSumScanKernelPii --------------------------
	.section	.nv.constant0._Z18blockSumScanKernelPii,"a",@progbits
	.sectionflags	@""
	.align	4
.nv.constant0._Z18blockSumScanKernelPii:
	.zero		908


//--------------------- .nv.constant0._Z15blockScanKernelPKiPiS1_i --------------------------
	.section	.nv.constant0._Z15blockScanKernelPKiPiS1_i,"a",@progbits
	.sectionflags	@""
	.align	4
.nv.constant0._Z15blockScanKernelPKiPiS1_i:
	.zero		924


//--------------------- SYMBOLS --------------------------

	.type		.nv.reservedSmem.offset0,@object
	.size		.nv.reservedSmem.offset0,0x4
	.type		.nv.reservedSmem.cap,@object
	.size		.nv.reservedSmem.cap,0x4
